//
// Generated by NVIDIA NVVM Compiler
//
// Compiler Build ID: CL-36424714
// Cuda compilation tools, release 13.0, V13.0.88
// Based on NVVM 20.0.0
//

.version 9.0
.target sm_100
.address_size 64

	// .globl	_Z6whoamiv
.extern .func  (.param .b32 func_retval0) vprintf
(
	.param .b64 vprintf_param_0,
	.param .b64 vprintf_param_1
)
;
.global .align 1 .b8 $str[63] = {37, 48, 52, 100, 32, 124, 32, 66, 108, 111, 99, 107, 32, 40, 37, 100, 44, 32, 37, 100, 44, 32, 37, 100, 41, 32, 61, 32, 37, 48, 51, 100, 32, 124, 32, 84, 104, 114, 101, 97, 100, 32, 40, 37, 100, 44, 32, 37, 100, 44, 32, 37, 100, 41, 32, 61, 32, 37, 48, 51, 100, 10};

.visible .entry _Z6whoamiv()
{
	.local .align 8 .b8 	__local_depot0[40];
	.reg .b64 	%SP;
	.reg .b64 	%SPL;
	.reg .b32 	%r<21>;
	.reg .b64 	%rd<5>;

	mov.u64 	%SPL, __local_depot0;
	cvta.local.u64 	%SP, %SPL;
	add.u64 	%rd1, %SP, 0;
	add.u64 	%rd2, %SPL, 0;
	mov.u32 	%r1, %ctaid.x;
	mov.u32 	%r2, %ctaid.y;
	mov.u32 	%r3, %nctaid.x;
	mov.u32 	%r4, %ctaid.z;
	mov.u32 	%r5, %nctaid.y;
	mad.lo.s32 	%r6, %r4, %r5, %r2;
	mad.lo.s32 	%r7, %r6, %r3, %r1;
	mov.u32 	%r8, %tid.x;
	mov.u32 	%r9, %tid.y;
	mov.u32 	%r10, %ntid.x;
	mov.u32 	%r11, %tid.z;
	mov.u32 	%r12, %ntid.y;
	mad.lo.s32 	%r13, %r11, %r12, %r9;
	mad.lo.s32 	%r14, %r13, %r10, %r8;
	mov.u32 	%r15, %ntid.z;
	mul.lo.s32 	%r16, %r12, %r10;
	mul.lo.s32 	%r17, %r16, %r15;
	mad.lo.s32 	%r18, %r17, %r7, %r14;
	st.local.v2.u32 	[%rd2], {%r18, %r1};
	st.local.v2.u32 	[%rd2+8], {%r2, %r4};
	st.local.v2.u32 	[%rd2+16], {%r7, %r8};
	st.local.v2.u32 	[%rd2+24], {%r9, %r11};
	st.local.u32 	[%rd2+32], %r14;
	mov.u64 	%rd3, $str;
	cvta.global.u64 	%rd4, %rd3;
	{ // callseq 0, 0
	.param .b64 param0;
	st.param.b64 	[param0], %rd4;
	.param .b64 param1;
	st.param.b64 	[param1], %rd1;
	.param .b32 retval0;
	call.uni (retval0), 
	vprintf, 
	(
	param0, 
	param1
	);
	ld.param.b32 	%r19, [retval0];
	} // callseq 0
	ret;

}


// ===== COMPILED SASS (sm_100) =====

	.target	sm_100

	.elftype	@"ET_EXEC"


//--------------------- .note.nv.tkinfo           --------------------------
	.section	.note.nv.tkinfo,"",@"SHT_NOTE"
	.sectionflags	@"SHF_NOTE_NV_TKINFO"
	.tkinfo
        /*0018*/ 	.word	0x00000002
        /*0030*/ 	.string	""
        /*0030*/ 	.string	"ptxas"
        /*0030*/ 	.string	"Cuda compilation tools, release 13.0, V13.0.88"
        /*0030*/ 	.string	"Build cuda_13.0.r13.0/compiler.36424714_0"
        /*0030*/ 	.string	"-arch sm_100 -m 64 "



//--------------------- .note.nv.cuinfo           --------------------------
	.section	.note.nv.cuinfo,"",@"SHT_NOTE"
	.sectionflags	@"SHF_NOTE_NV_CUINFO"
        /*0018*/ 	.short	0x0002
        /*001a*/ 	.short	0x0064
        /*001c*/ 	.short	0x0082
	.zero		2


//--------------------- .nv.info                  --------------------------
	.section	.nv.info,"",@"SHT_CUDA_INFO"
	.align	4


	//----- nvinfo : EIATTR_REGCOUNT
	.align		4
        /*0000*/ 	.byte	0x04, 0x2f
        /*0002*/ 	.short	(.L_2 - .L_1)
	.align		4
.L_1:
        /*0004*/ 	.word	index@(_Z6whoamiv)
        /*0008*/ 	.word	0x00000018


	//----- nvinfo : EIATTR_FRAME_SIZE
	.align		4
.L_2:
        /*000c*/ 	.byte	0x04, 0x11
        /*000e*/ 	.short	(.L_4 - .L_3)
	.align		4
.L_3:
        /*0010*/ 	.word	index@(_Z6whoamiv)
        /*0014*/ 	.word	0x00000028


	//----- nvinfo : EIATTR_MIN_STACK_SIZE
	.align		4
.L_4:
        /*0018*/ 	.byte	0x04, 0x12
        /*001a*/ 	.short	(.L_6 - .L_5)
	.align		4
.L_5:
        /*001c*/ 	.word	index@(_Z6whoamiv)
        /*0020*/ 	.word	0x00000028
.L_6:


//--------------------- .nv.compat                --------------------------
	.section	.nv.compat,"",@"SHT_CUDA_COMPAT_INFO"
	.align	4
        /*0000*/ 	.byte	0x02, 0x09, 0x00, 0x00, 0x02, 0x02, 0x01, 0x00, 0x02, 0x05, 0x05, 0x00, 0x03, 0x07, 0x01, 0x01
        /*0010*/ 	.byte	0x02, 0x03, 0x00, 0x00, 0x02, 0x06, 0x01, 0x00, 0x04, 0x0b, 0x08, 0x00, 0x09, 0x00, 0x00, 0x00
        /*0020*/ 	.byte	0x00, 0x00, 0x00, 0x00


//--------------------- .nv.info._Z6whoamiv       --------------------------
	.section	.nv.info._Z6whoamiv,"",@"SHT_CUDA_INFO"
	.sectionflags	@""
	.align	4


	//----- nvinfo : EIATTR_CUDA_API_VERSION
	.align		4
        /*0000*/ 	.byte	0x04, 0x37
        /*0002*/ 	.short	(.L_8 - .L_7)
.L_7:
        /*0004*/ 	.word	0x00000082


	//----- nvinfo : EIATTR_SPARSE_MMA_MASK
	.align		4
.L_8:
        /*0008*/ 	.byte	0x03, 0x50
        /*000a*/ 	.short	0x0000


	//----- nvinfo : EIATTR_MAXREG_COUNT
	.align		4
        /*000c*/ 	.byte	0x03, 0x1b
        /*000e*/ 	.short	0x00ff


	//----- nvinfo : EIATTR_EXTERNS
	.align		4
        /*0010*/ 	.byte	0x04, 0x0f
        /*0012*/ 	.short	(.L_10 - .L_9)


	//   ....[0]....
	.align		4
.L_9:
        /*0014*/ 	.word	index@(vprintf)


	//----- nvinfo : EIATTR_MERCURY_ISA_VERSION
	.align		4
.L_10:
        /*0018*/ 	.byte	0x03, 0x5f
        /*001a*/ 	.short	0x0101


	//----- nvinfo : EIATTR_VRC_CTA_INIT_COUNT
	.align		4
        /*001c*/ 	.byte	0x02, 0x4a
	.zero		1
	.zero		1


	//----- nvinfo : EIATTR_SYSCALL_OFFSETS
	.align		4
        /*0020*/ 	.byte	0x04, 0x46
        /*0022*/ 	.short	(.L_12 - .L_11)


	//   ....[0]....
.L_11:
        /*0024*/ 	.word	0x00000230


	//----- nvinfo : EIATTR_EXIT_INSTR_OFFSETS
	.align		4
.L_12:
        /*0028*/ 	.byte	0x04, 0x1c
        /*002a*/ 	.short	(.L_14 - .L_13)


	//   ....[0]....
.L_13:
        /*002c*/ 	.word	0x00000240


	//----- nvinfo : EIATTR_SW_WAR
	.align		4
.L_14:
        /*0030*/ 	.byte	0x04, 0x36
        /*0032*/ 	.short	(.L_16 - .L_15)
.L_15:
        /*0034*/ 	.word	0x00000008
.L_16:


//--------------------- .nv.callgraph             --------------------------
	.section	.nv.callgraph,"",@"SHT_CUDA_CALLGRAPH"
	.align	4
	.sectionentsize	8
	.align		4
        /*0000*/ 	.word	0x00000000
	.align		4
        /*0004*/ 	.word	0xffffffff
	.align		4
        /*0008*/ 	.word	index@(_Z6whoamiv)
	.align		4
        /*000c*/ 	.word	index@(vprintf)
	.align		4
        /*0010*/ 	.word	0x00000000
	.align		4
        /*0014*/ 	.word	0xfffffffe
	.align		4
        /*0018*/ 	.word	0x00000000
	.align		4
        /*001c*/ 	.word	0xfffffffd
	.align		4
        /*0020*/ 	.word	0x00000000
	.align		4
        /*0024*/ 	.word	0xfffffffc


//--------------------- .nv.constant4             --------------------------
	.section	.nv.constant4,"a",@progbits
	.align	8
	.align		8
.nv.constant4:
        /*0000*/ 	.dword	vprintf
	.align		8
        /*0008*/ 	.dword	$str


//--------------------- .text._Z6whoamiv          --------------------------
	.section	.text._Z6whoamiv,"ax",@progbits
	.align	128
        .global         _Z6whoamiv
        .type           _Z6whoamiv,@function
        .size           _Z6whoamiv,(.L_x_2 - _Z6whoamiv)
        .other          _Z6whoamiv,@"STO_CUDA_ENTRY STV_DEFAULT"
_Z6whoamiv:
.text._Z6whoamiv:
[----:B------:R-:W0:Y:S01]  /*0000*/  LDC R1, c[0x0][0x37c] ;  /* 0x0000df00ff017b82 */ /* 0x000e220000000800 */
[----:B------:R-:W1:Y:S01]  /*0010*/  S2R R4, SR_CTAID.Y ;  /* 0x0000000000047919 */ /* 0x000e620000002600 */
[----:B------:R-:W2:Y:S01]  /*0020*/  LDCU UR6, c[0x0][0x2fc] ;  /* 0x00005f80ff0677ac */ /* 0x000ea20008000800 */
[----:B------:R-:W-:Y:S01]  /*0030*/  MOV R10, 0x0 ;  /* 0x00000000000a7802 */ /* 0x000fe20000000f00 */
[----:B------:R-:W1:Y:S01]  /*0040*/  S2R R5, SR_CTAID.Z ;  /* 0x0000000000057919 */ /* 0x000e620000002700 */
[----:B------:R-:W3:Y:S01]  /*0050*/  LDCU UR7, c[0x0][0x370] ;  /* 0x00006e00ff0777ac */ /* 0x000ee20008000800 */
[----:B0-----:R-:W-:Y:S01]  /*0060*/  IADD3 R1, PT, PT, R1, -0x28, RZ ;  /* 0xffffffd801017810 */ /* 0x001fe20007ffe0ff */
[----:B------:R-:W0:Y:S01]  /*0070*/  S2R R12, SR_TID.Y ;  /* 0x00000000000c7919 */ /* 0x000e220000002200 */
[----:B------:R-:W1:Y:S01]  /*0080*/  LDCU UR8, c[0x0][0x374] ;  /* 0x00006e80ff0877ac */ /* 0x000e620008000800 */
[----:B------:R-:W4:Y:S01]  /*0090*/  LDC.64 R10, c[0x4][R10] ;  /* 0x010000000a0a7b82 */ /* 0x000f220000000a00 */
[----:B------:R-:W0:Y:S01]  /*00a0*/  S2R R13, SR_TID.Z ;  /* 0x00000000000d7919 */ /* 0x000e220000002300 */
[----:B------:R-:W5:Y:S01]  /*00b0*/  LDCU UR9, c[0x0][0x360] ;  /* 0x00006c00ff0977ac */ /* 0x000f620008000800 */
[----:B------:R-:W3:Y:S01]  /*00c0*/  S2R R9, SR_CTAID.X ;  /* 0x0000000000097919 */ /* 0x000ee20000002500 */
[----:B------:R-:W5:Y:S01]  /*00d0*/  LDCU UR10, c[0x0][0x364] ;  /* 0x00006c80ff0a77ac */ /* 0x000f620008000800 */
[----:B------:R-:W2:Y:S01]  /*00e0*/  S2R R3, SR_TID.X ;  /* 0x0000000000037919 */ /* 0x000ea20000002100 */
[----:B------:R-:W1:Y:S01]  /*00f0*/  LDCU UR5, c[0x0][0x368] ;  /* 0x00006d00ff0577ac */ /* 0x000e620008000800 */
[----:B-----5:R-:W-:Y:S01]  /*0100*/  UIMAD UR4, UR9, UR10, URZ ;  /* 0x0000000a090472a4 */ /* 0x020fe2000f8e02ff */
[----:B-1----:R-:W-:Y:S01]  /*0110*/  IMAD R2, R5, UR8, R4 ;  /* 0x0000000805027c24 */ /* 0x002fe2000f8e0204 */
[----:B------:R1:W-:Y:S02]  /*0120*/  STL.64 [R1+0x8], R4 ;  /* 0x0000080401007387 */ /* 0x0003e40000100a00 */
[----:B------:R-:W-:Y:S01]  /*0130*/  UIMAD UR4, UR4, UR5, URZ ;  /* 0x00000005040472a4 */ /* 0x000fe2000f8e02ff */
[----:B------:R-:W5:Y:S01]  /*0140*/  LDCU UR5, c[0x0][0x2f8] ;  /* 0x00005f00ff0577ac */ /* 0x000f620008000800 */
[----:B0-----:R-:W-:Y:S01]  /*0150*/  IMAD R0, R13, UR10, R12 ;  /* 0x0000000a0d007c24 */ /* 0x001fe2000f8e020c */
[----:B------:R0:W-:Y:S01]  /*0160*/  STL.64 [R1+0x18], R12 ;  /* 0x0000180c01007387 */ /* 0x0001e20000100a00 */
[----:B---3--:R-:W-:-:S02]  /*0170*/  IMAD R2, R2, UR7, R9 ;  /* 0x0000000702027c24 */ /* 0x008fc4000f8e0209 */
[----:B--2---:R-:W-:-:S03]  /*0180*/  IMAD R0, R0, UR9, R3 ;  /* 0x0000000900007c24 */ /* 0x004fc6000f8e0203 */
[----:B------:R0:W-:Y:S01]  /*0190*/  STL.64 [R1+0x10], R2 ;  /* 0x0000100201007387 */ /* 0x0001e20000100a00 */
[----:B------:R-:W1:Y:S01]  /*01a0*/  LDCU.64 UR8, c[0x4][0x8] ;  /* 0x01000100ff0877ac */ /* 0x000e620008000a00 */
[----:B------:R-:W-:Y:S02]  /*01b0*/  IMAD R8, R2, UR4, R0 ;  /* 0x0000000402087c24 */ /* 0x000fe4000f8e0200 */
[----:B------:R0:W-:Y:S01]  /*01c0*/  STL [R1+0x20], R0 ;  /* 0x0000200001007387 */ /* 0x0001e20000100800 */
[----:B-----5:R-:W-:-:S03]  /*01d0*/  IADD3 R6, P0, PT, R1, UR5, RZ ;  /* 0x0000000501067c10 */ /* 0x020fc6000ff1e0ff */
[----:B------:R0:W-:Y:S01]  /*01e0*/  STL.64 [R1], R8 ;  /* 0x0000000801007387 */ /* 0x0001e20000100a00 */
[----:B------:R-:W-:Y:S02]  /*01f0*/  IADD3.X R7, PT, PT, RZ, UR6, RZ, P0, !PT ;  /* 0x00000006ff077c10 */ /* 0x000fe400087fe4ff */
[----:B-1----:R-:W-:Y:S02]  /*0200*/  MOV R4, UR8 ;  /* 0x0000000800047c02 */ /* 0x002fe40008000f00 */
[----:B0---4-:R-:W-:-:S07]  /*0210*/  MOV R5, UR9 ;  /* 0x0000000900057c02 */ /* 0x011fce0008000f00 */
[----:B------:R-:W-:-:S07]  /*0220*/  LEPC R20, `(.L_x_0) ;  /* 0x000000001014794e */ /* 0x000fce0000000000 */
[----:B------:R-:W-:Y:S05]  /*0230*/  CALL.ABS.NOINC R10 ;  /* 0x000000000a007343 */ /* 0x000fea0003c00000 */
.L_x_0:
[----:B------:R-:W-:Y:S05]  /*0240*/  EXIT ;  /* 0x000000000000794d */ /* 0x000fea0003800000 */
.L_x_1:
[----:B------:R-:W-:-:S00]  /*0250*/  BRA `(.L_x_1) ;  /* 0xfffffffc00fc7947 */ /* 0x000fc0000383ffff */
[----:B------:R-:W-:-:S00]  /*0260*/  NOP ;  /* 0x0000000000007918 */ /* 0x000fc00000000000 */
        /* <DEDUP_REMOVED lines=9> */
.L_x_2:


//--------------------- .nv.global.init           --------------------------
	.section	.nv.global.init,"aw",@progbits
.nv.global.init:
	.type		$str,@object
	.size		$str,(.L_0 - $str)
$str:
        /*0000*/ 	.byte	0x25, 0x30, 0x34, 0x64, 0x20, 0x7c, 0x20, 0x42, 0x6c, 0x6f, 0x63, 0x6b, 0x20, 0x28, 0x25, 0x64
        /*0010*/ 	.byte	0x2c, 0x20, 0x25, 0x64, 0x2c, 0x20, 0x25, 0x64, 0x29, 0x20, 0x3d, 0x20, 0x25, 0x30, 0x33, 0x64
        /*0020*/ 	.byte	0x20, 0x7c, 0x20, 0x54, 0x68, 0x72, 0x65, 0x61, 0x64, 0x20, 0x28, 0x25, 0x64, 0x2c, 0x20, 0x25
        /*0030*/ 	.byte	0x64, 0x2c, 0x20, 0x25, 0x64, 0x29, 0x20, 0x3d, 0x20, 0x25, 0x30, 0x33, 0x64, 0x0a, 0x00
.L_0:


//--------------------- .nv.shared.reserved.0     --------------------------
	.section	.nv.shared.reserved.0,"aw",@nobits
	.weak		__nv_reservedSMEM_offset_0_alias
	.size		__nv_reservedSMEM_offset_0_alias, 0, 64
	.other		__nv_reservedSMEM_offset_0_alias,@"STO_CUDA_RESERVED_SHARED STV_DEFAULT"
__nv_reservedSMEM_offset_0_alias:
	.zero		0
	.zero		64


//--------------------- .nv.constant0._Z6whoamiv  --------------------------
	.section	.nv.constant0._Z6whoamiv,"a",@progbits
	.sectionflags	@""
	.align	4
.nv.constant0._Z6whoamiv:
	.zero		896


//--------------------- SYMBOLS --------------------------

	.type		.nv.reservedSmem.offset0,@object
	.size		.nv.reservedSmem.offset0,0x4
	.type		vprintf,@function
